//
// Generated by NVIDIA NVVM Compiler
//
// Compiler Build ID: CL-36424714
// Cuda compilation tools, release 13.0, V13.0.88
// Based on NVVM 20.0.0
//

.version 9.0
.target sm_100
.address_size 64

	// .globl	_Z13kernel_createPi

.visible .entry _Z13kernel_createPi(
	.param .u64 .ptr .align 1 _Z13kernel_createPi_param_0
)
{


	bar.sync 	0;
	ret;

}


// ===== COMPILED SASS (sm_100) =====

	.target	sm_100

	.elftype	@"ET_EXEC"


//--------------------- .note.nv.tkinfo           --------------------------
	.section	.note.nv.tkinfo,"",@"SHT_NOTE"
	.sectionflags	@"SHF_NOTE_NV_TKINFO"
	.tkinfo
        /*0018*/ 	.word	0x00000002
        /*0030*/ 	.string	""
        /*0030*/ 	.string	"ptxas"
        /*0030*/ 	.string	"Cuda compilation tools, release 13.0, V13.0.88"
        /*0030*/ 	.string	"Build cuda_13.0.r13.0/compiler.36424714_0"
        /*0030*/ 	.string	"-arch sm_100 -m 64 "



//--------------------- .note.nv.cuinfo           --------------------------
	.section	.note.nv.cuinfo,"",@"SHT_NOTE"
	.sectionflags	@"SHF_NOTE_NV_CUINFO"
        /*0018*/ 	.short	0x0002
        /*001a*/ 	.short	0x0064
        /*001c*/ 	.short	0x0082
	.zero		2


//--------------------- .nv.info                  --------------------------
	.section	.nv.info,"",@"SHT_CUDA_INFO"
	.align	4


	//----- nvinfo : EIATTR_REGCOUNT
	.align		4
        /*0000*/ 	.byte	0x04, 0x2f
        /*0002*/ 	.short	(.L_1 - .L_0)
	.align		4
.L_0:
        /*0004*/ 	.word	index@(_Z13kernel_createPi)
        /*0008*/ 	.word	0x00000004


	//----- nvinfo : EIATTR_FRAME_SIZE
	.align		4
.L_1:
        /*000c*/ 	.byte	0x04, 0x11
        /*000e*/ 	.short	(.L_3 - .L_2)
	.align		4
.L_2:
        /*0010*/ 	.word	index@(_Z13kernel_createPi)
        /*0014*/ 	.word	0x00000000


	//----- nvinfo : EIATTR_MIN_STACK_SIZE
	.align		4
.L_3:
        /*0018*/ 	.byte	0x04, 0x12
        /*001a*/ 	.short	(.L_5 - .L_4)
	.align		4
.L_4:
        /*001c*/ 	.word	index@(_Z13kernel_createPi)
        /*0020*/ 	.word	0x00000000
.L_5:


//--------------------- .nv.compat                --------------------------
	.section	.nv.compat,"",@"SHT_CUDA_COMPAT_INFO"
	.align	4
        /*0000*/ 	.byte	0x02, 0x09, 0x00, 0x00, 0x02, 0x02, 0x01, 0x00, 0x02, 0x05, 0x05, 0x00, 0x03, 0x07, 0x01, 0x01
        /*0010*/ 	.byte	0x02, 0x03, 0x00, 0x00, 0x02, 0x06, 0x01, 0x00, 0x04, 0x0b, 0x08, 0x00, 0x09, 0x00, 0x00, 0x00
        /*0020*/ 	.byte	0x00, 0x00, 0x00, 0x00


//--------------------- .nv.info._Z13kernel_createPi --------------------------
	.section	.nv.info._Z13kernel_createPi,"",@"SHT_CUDA_INFO"
	.sectionflags	@""
	.align	4


	//----- nvinfo : EIATTR_CUDA_API_VERSION
	.align		4
        /*0000*/ 	.byte	0x04, 0x37
        /*0002*/ 	.short	(.L_7 - .L_6)
.L_6:
        /*0004*/ 	.word	0x00000082


	//----- nvinfo : EIATTR_KPARAM_INFO
	.align		4
.L_7:
        /*0008*/ 	.byte	0x04, 0x17
        /*000a*/ 	.short	(.L_9 - .L_8)
.L_8:
        /*000c*/ 	.word	0x00000000
        /*0010*/ 	.short	0x0000
        /*0012*/ 	.short	0x0000
        /*0014*/ 	.byte	0x00, 0xf5, 0x21, 0x00


	//----- nvinfo : EIATTR_SPARSE_MMA_MASK
	.align		4
.L_9:
        /*0018*/ 	.byte	0x03, 0x50
        /*001a*/ 	.short	0x0000


	//----- nvinfo : EIATTR_MAXREG_COUNT
	.align		4
        /*001c*/ 	.byte	0x03, 0x1b
        /*001e*/ 	.short	0x00ff


	//----- nvinfo : EIATTR_NUM_BARRIERS
	.align		4
        /*0020*/ 	.byte	0x02, 0x4c
        /*0022*/ 	.byte	0x01
	.zero		1


	//----- nvinfo : EIATTR_MERCURY_ISA_VERSION
	.align		4
        /*0024*/ 	.byte	0x03, 0x5f
        /*0026*/ 	.short	0x0101


	//----- nvinfo : EIATTR_VRC_CTA_INIT_COUNT
	.align		4
        /*0028*/ 	.byte	0x02, 0x4a
	.zero		1
	.zero		1


	//----- nvinfo : EIATTR_EXIT_INSTR_OFFSETS
	.align		4
        /*002c*/ 	.byte	0x04, 0x1c
        /*002e*/ 	.short	(.L_11 - .L_10)


	//   ....[0]....
.L_10:
        /*0030*/ 	.word	0x00000020


	//----- nvinfo : EIATTR_CBANK_PARAM_SIZE
	.align		4
.L_11:
        /*0034*/ 	.byte	0x03, 0x19
        /*0036*/ 	.short	0x0008


	//----- nvinfo : EIATTR_PARAM_CBANK
	.align		4
        /*0038*/ 	.byte	0x04, 0x0a
        /*003a*/ 	.short	(.L_13 - .L_12)
	.align		4
.L_12:
        /*003c*/ 	.word	index@(.nv.constant0._Z13kernel_createPi)
        /*0040*/ 	.short	0x0380
        /*0042*/ 	.short	0x0008


	//----- nvinfo : EIATTR_SW_WAR
	.align		4
.L_13:
        /*0044*/ 	.byte	0x04, 0x36
        /*0046*/ 	.short	(.L_15 - .L_14)
.L_14:
        /*0048*/ 	.word	0x00000008
.L_15:


//--------------------- .nv.callgraph             --------------------------
	.section	.nv.callgraph,"",@"SHT_CUDA_CALLGRAPH"
	.align	4
	.sectionentsize	8
	.align		4
        /*0000*/ 	.word	0x00000000
	.align		4
        /*0004*/ 	.word	0xffffffff
	.align		4
        /*0008*/ 	.word	0x00000000
	.align		4
        /*000c*/ 	.word	0xfffffffe
	.align		4
        /*0010*/ 	.word	0x00000000
	.align		4
        /*0014*/ 	.word	0xfffffffd
	.align		4
        /*0018*/ 	.word	0x00000000
	.align		4
        /*001c*/ 	.word	0xfffffffc


//--------------------- .text._Z13kernel_createPi --------------------------
	.section	.text._Z13kernel_createPi,"ax",@progbits
	.align	128
        .global         _Z13kernel_createPi
        .type           _Z13kernel_createPi,@function
        .size           _Z13kernel_createPi,(.L_x_1 - _Z13kernel_createPi)
        .other          _Z13kernel_createPi,@"STO_CUDA_ENTRY STV_DEFAULT"
_Z13kernel_createPi:
.text._Z13kernel_createPi:
[----:B------:R-:W-:Y:S08]  /*0000*/  LDC R1, c[0x0][0x37c] ;  /* 0x0000df00ff017b82 */ /* 0x000ff00000000800 */
[----:B------:R-:W-:Y:S06]  /*0010*/  BAR.SYNC.DEFER_BLOCKING 0x0 ;  /* 0x0000000000007b1d */ /* 0x000fec0000010000 */
[----:B------:R-:W-:Y:S05]  /*0020*/  EXIT ;  /* 0x000000000000794d */ /* 0x000fea0003800000 */
.L_x_0:
[----:B------:R-:W-:-:S00]  /*0030*/  BRA `(.L_x_0) ;  /* 0xfffffffc00fc7947 */ /* 0x000fc0000383ffff */
[----:B------:R-:W-:-:S00]  /*0040*/  NOP ;  /* 0x0000000000007918 */ /* 0x000fc00000000000 */
        /* <DEDUP_REMOVED lines=11> */
.L_x_1:


//--------------------- .nv.shared.reserved.0     --------------------------
	.section	.nv.shared.reserved.0,"aw",@nobits
	.weak		__nv_reservedSMEM_offset_0_alias
	.size		__nv_reservedSMEM_offset_0_alias, 0, 64
	.other		__nv_reservedSMEM_offset_0_alias,@"STO_CUDA_RESERVED_SHARED STV_DEFAULT"
__nv_reservedSMEM_offset_0_alias:
	.zero		0
	.zero		64


//--------------------- .nv.constant0._Z13kernel_createPi --------------------------
	.section	.nv.constant0._Z13kernel_createPi,"a",@progbits
	.sectionflags	@""
	.align	4
.nv.constant0._Z13kernel_createPi:
	.zero		904


//--------------------- SYMBOLS --------------------------

	.type		.nv.reservedSmem.offset0,@object
	.size		.nv.reservedSmem.offset0,0x4
